//
// Generated by NVIDIA NVVM Compiler
//
// Compiler Build ID: CL-36424714
// Cuda compilation tools, release 13.0, V13.0.88
// Based on NVVM 20.0.0
//

.version 9.0
.target sm_100
.address_size 64

	// .globl	_Z21bellman_ford_one_itermmmPlS_Pb

.visible .entry _Z21bellman_ford_one_itermmmPlS_Pb(
	.param .u64 _Z21bellman_ford_one_itermmmPlS_Pb_param_0,
	.param .u64 _Z21bellman_ford_one_itermmmPlS_Pb_param_1,
	.param .u64 _Z21bellman_ford_one_itermmmPlS_Pb_param_2,
	.param .u64 .ptr .align 1 _Z21bellman_ford_one_itermmmPlS_Pb_param_3,
	.param .u64 .ptr .align 1 _Z21bellman_ford_one_itermmmPlS_Pb_param_4,
	.param .u64 .ptr .align 1 _Z21bellman_ford_one_itermmmPlS_Pb_param_5
)
{
	.reg .pred 	%p<17>;
	.reg .b16 	%rs<6>;
	.reg .b32 	%r<5>;
	.reg .b64 	%rd<73>;

	ld.param.u64 	%rd38, [_Z21bellman_ford_one_itermmmPlS_Pb_param_0];
	ld.param.u64 	%rd39, [_Z21bellman_ford_one_itermmmPlS_Pb_param_1];
	ld.param.u64 	%rd40, [_Z21bellman_ford_one_itermmmPlS_Pb_param_2];
	ld.param.u64 	%rd41, [_Z21bellman_ford_one_itermmmPlS_Pb_param_3];
	ld.param.u64 	%rd42, [_Z21bellman_ford_one_itermmmPlS_Pb_param_4];
	ld.param.u64 	%rd43, [_Z21bellman_ford_one_itermmmPlS_Pb_param_5];
	cvta.to.global.u64 	%rd1, %rd43;
	cvta.to.global.u64 	%rd2, %rd42;
	cvta.to.global.u64 	%rd3, %rd41;
	mov.u32 	%r1, %ntid.x;
	mov.u32 	%r2, %ctaid.x;
	mov.u32 	%r3, %tid.x;
	mad.lo.s32 	%r4, %r1, %r2, %r3;
	cvt.u64.u32 	%rd4, %r4;
	setp.lt.u64 	%p1, %rd39, %rd4;
	@%p1 bra 	$L__BB0_23;
	setp.eq.s64 	%p2, %rd38, 0;
	@%p2 bra 	$L__BB0_23;
	add.s64 	%rd45, %rd40, %rd4;
	shl.b64 	%rd46, %rd45, 3;
	add.s64 	%rd5, %rd2, %rd46;
	and.b64  	%rd70, %rd38, 3;
	setp.lt.u64 	%p3, %rd38, 4;
	mov.b64 	%rd69, 0;
	@%p3 bra 	$L__BB0_17;
	and.b64  	%rd69, %rd38, -4;
	shl.b64 	%rd47, %rd4, 3;
	add.s64 	%rd67, %rd3, %rd47;
	shl.b64 	%rd9, %rd39, 5;
	mul.lo.s64 	%rd10, %rd39, 24;
	add.s64 	%rd66, %rd2, 16;
	mov.u64 	%rd68, %rd69;
$L__BB0_4:
	ld.global.u64 	%rd15, [%rd67];
	setp.lt.s64 	%p4, %rd15, 1;
	@%p4 bra 	$L__BB0_7;
	ld.global.u64 	%rd48, [%rd66+-16];
	add.s64 	%rd16, %rd48, %rd15;
	ld.global.u64 	%rd49, [%rd5];
	setp.ge.s64 	%p5, %rd16, %rd49;
	@%p5 bra 	$L__BB0_7;
	st.global.u64 	[%rd5], %rd16;
	mov.b16 	%rs1, 1;
	st.global.u8 	[%rd1], %rs1;
$L__BB0_7:
	shl.b64 	%rd50, %rd39, 3;
	add.s64 	%rd51, %rd67, %rd50;
	ld.global.u64 	%rd17, [%rd51];
	setp.lt.s64 	%p6, %rd17, 1;
	@%p6 bra 	$L__BB0_10;
	ld.global.u64 	%rd52, [%rd66+-8];
	add.s64 	%rd18, %rd52, %rd17;
	ld.global.u64 	%rd53, [%rd5];
	setp.ge.s64 	%p7, %rd18, %rd53;
	@%p7 bra 	$L__BB0_10;
	st.global.u64 	[%rd5], %rd18;
	mov.b16 	%rs2, 1;
	st.global.u8 	[%rd1], %rs2;
$L__BB0_10:
	shl.b64 	%rd54, %rd39, 4;
	add.s64 	%rd55, %rd67, %rd54;
	ld.global.u64 	%rd19, [%rd55];
	setp.lt.s64 	%p8, %rd19, 1;
	@%p8 bra 	$L__BB0_13;
	ld.global.u64 	%rd56, [%rd66];
	add.s64 	%rd20, %rd56, %rd19;
	ld.global.u64 	%rd57, [%rd5];
	setp.ge.s64 	%p9, %rd20, %rd57;
	@%p9 bra 	$L__BB0_13;
	st.global.u64 	[%rd5], %rd20;
	mov.b16 	%rs3, 1;
	st.global.u8 	[%rd1], %rs3;
$L__BB0_13:
	add.s64 	%rd58, %rd67, %rd10;
	ld.global.u64 	%rd21, [%rd58];
	setp.lt.s64 	%p10, %rd21, 1;
	@%p10 bra 	$L__BB0_16;
	ld.global.u64 	%rd59, [%rd66+8];
	add.s64 	%rd22, %rd59, %rd21;
	ld.global.u64 	%rd60, [%rd5];
	setp.ge.s64 	%p11, %rd22, %rd60;
	@%p11 bra 	$L__BB0_16;
	st.global.u64 	[%rd5], %rd22;
	mov.b16 	%rs4, 1;
	st.global.u8 	[%rd1], %rs4;
$L__BB0_16:
	add.s64 	%rd68, %rd68, -4;
	add.s64 	%rd67, %rd67, %rd9;
	add.s64 	%rd66, %rd66, 32;
	setp.ne.s64 	%p12, %rd68, 0;
	@%p12 bra 	$L__BB0_4;
$L__BB0_17:
	setp.eq.s64 	%p13, %rd70, 0;
	@%p13 bra 	$L__BB0_23;
	shl.b64 	%rd61, %rd69, 3;
	add.s64 	%rd72, %rd2, %rd61;
	mad.lo.s64 	%rd62, %rd69, %rd39, %rd4;
	shl.b64 	%rd63, %rd62, 3;
	add.s64 	%rd71, %rd3, %rd63;
	shl.b64 	%rd29, %rd39, 3;
$L__BB0_19:
	.pragma "nounroll";
	ld.global.u64 	%rd33, [%rd71];
	setp.lt.s64 	%p14, %rd33, 1;
	@%p14 bra 	$L__BB0_22;
	ld.global.u64 	%rd64, [%rd72];
	add.s64 	%rd34, %rd64, %rd33;
	ld.global.u64 	%rd65, [%rd5];
	setp.ge.s64 	%p15, %rd34, %rd65;
	@%p15 bra 	$L__BB0_22;
	st.global.u64 	[%rd5], %rd34;
	mov.b16 	%rs5, 1;
	st.global.u8 	[%rd1], %rs5;
$L__BB0_22:
	add.s64 	%rd72, %rd72, 8;
	add.s64 	%rd71, %rd71, %rd29;
	add.s64 	%rd70, %rd70, -1;
	setp.ne.s64 	%p16, %rd70, 0;
	@%p16 bra 	$L__BB0_19;
$L__BB0_23:
	ret;

}


// ===== COMPILED SASS (sm_100) =====

	.target	sm_100

	.elftype	@"ET_EXEC"


//--------------------- .note.nv.tkinfo           --------------------------
	.section	.note.nv.tkinfo,"",@"SHT_NOTE"
	.sectionflags	@"SHF_NOTE_NV_TKINFO"
	.tkinfo
        /*0018*/ 	.word	0x00000002
        /*0030*/ 	.string	""
        /*0030*/ 	.string	"ptxas"
        /*0030*/ 	.string	"Cuda compilation tools, release 13.0, V13.0.88"
        /*0030*/ 	.string	"Build cuda_13.0.r13.0/compiler.36424714_0"
        /*0030*/ 	.string	"-arch sm_100 -m 64 "



//--------------------- .note.nv.cuinfo           --------------------------
	.section	.note.nv.cuinfo,"",@"SHT_NOTE"
	.sectionflags	@"SHF_NOTE_NV_CUINFO"
        /*0018*/ 	.short	0x0002
        /*001a*/ 	.short	0x0064
        /*001c*/ 	.short	0x0082
	.zero		2


//--------------------- .nv.info                  --------------------------
	.section	.nv.info,"",@"SHT_CUDA_INFO"
	.align	4


	//----- nvinfo : EIATTR_REGCOUNT
	.align		4
        /*0000*/ 	.byte	0x04, 0x2f
        /*0002*/ 	.short	(.L_1 - .L_0)
	.align		4
.L_0:
        /*0004*/ 	.word	index@(_Z21bellman_ford_one_itermmmPlS_Pb)
        /*0008*/ 	.word	0x0000001a


	//----- nvinfo : EIATTR_FRAME_SIZE
	.align		4
.L_1:
        /*000c*/ 	.byte	0x04, 0x11
        /*000e*/ 	.short	(.L_3 - .L_2)
	.align		4
.L_2:
        /*0010*/ 	.word	index@(_Z21bellman_ford_one_itermmmPlS_Pb)
        /*0014*/ 	.word	0x00000000


	//----- nvinfo : EIATTR_MIN_STACK_SIZE
	.align		4
.L_3:
        /*0018*/ 	.byte	0x04, 0x12
        /*001a*/ 	.short	(.L_5 - .L_4)
	.align		4
.L_4:
        /*001c*/ 	.word	index@(_Z21bellman_ford_one_itermmmPlS_Pb)
        /*0020*/ 	.word	0x00000000
.L_5:


//--------------------- .nv.compat                --------------------------
	.section	.nv.compat,"",@"SHT_CUDA_COMPAT_INFO"
	.align	4
        /*0000*/ 	.byte	0x02, 0x09, 0x00, 0x00, 0x02, 0x02, 0x01, 0x00, 0x02, 0x05, 0x05, 0x00, 0x03, 0x07, 0x01, 0x01
        /*0010*/ 	.byte	0x02, 0x03, 0x00, 0x00, 0x02, 0x06, 0x01, 0x00, 0x04, 0x0b, 0x08, 0x00, 0x09, 0x00, 0x00, 0x00
        /*0020*/ 	.byte	0x00, 0x00, 0x00, 0x00


//--------------------- .nv.info._Z21bellman_ford_one_itermmmPlS_Pb --------------------------
	.section	.nv.info._Z21bellman_ford_one_itermmmPlS_Pb,"",@"SHT_CUDA_INFO"
	.sectionflags	@""
	.align	4


	//----- nvinfo : EIATTR_CUDA_API_VERSION
	.align		4
        /*0000*/ 	.byte	0x04, 0x37
        /*0002*/ 	.short	(.L_7 - .L_6)
.L_6:
        /*0004*/ 	.word	0x00000082


	//----- nvinfo : EIATTR_KPARAM_INFO
	.align		4
.L_7:
        /*0008*/ 	.byte	0x04, 0x17
        /*000a*/ 	.short	(.L_9 - .L_8)
.L_8:
        /*000c*/ 	.word	0x00000000
        /*0010*/ 	.short	0x0005
        /*0012*/ 	.short	0x0028
        /*0014*/ 	.byte	0x00, 0xf5, 0x21, 0x00


	//----- nvinfo : EIATTR_KPARAM_INFO
	.align		4
.L_9:
        /*0018*/ 	.byte	0x04, 0x17
        /*001a*/ 	.short	(.L_11 - .L_10)
.L_10:
        /*001c*/ 	.word	0x00000000
        /*0020*/ 	.short	0x0004
        /*0022*/ 	.short	0x0020
        /*0024*/ 	.byte	0x00, 0xf5, 0x21, 0x00


	//----- nvinfo : EIATTR_KPARAM_INFO
	.align		4
.L_11:
        /*0028*/ 	.byte	0x04, 0x17
        /*002a*/ 	.short	(.L_13 - .L_12)
.L_12:
        /*002c*/ 	.word	0x00000000
        /*0030*/ 	.short	0x0003
        /*0032*/ 	.short	0x0018
        /*0034*/ 	.byte	0x00, 0xf5, 0x21, 0x00


	//----- nvinfo : EIATTR_KPARAM_INFO
	.align		4
.L_13:
        /*0038*/ 	.byte	0x04, 0x17
        /*003a*/ 	.short	(.L_15 - .L_14)
.L_14:
        /*003c*/ 	.word	0x00000000
        /*0040*/ 	.short	0x0002
        /*0042*/ 	.short	0x0010
        /*0044*/ 	.byte	0x00, 0xf0, 0x21, 0x00


	//----- nvinfo : EIATTR_KPARAM_INFO
	.align		4
.L_15:
        /*0048*/ 	.byte	0x04, 0x17
        /*004a*/ 	.short	(.L_17 - .L_16)
.L_16:
        /*004c*/ 	.word	0x00000000
        /*0050*/ 	.short	0x0001
        /*0052*/ 	.short	0x0008
        /*0054*/ 	.byte	0x00, 0xf0, 0x21, 0x00


	//----- nvinfo : EIATTR_KPARAM_INFO
	.align		4
.L_17:
        /*0058*/ 	.byte	0x04, 0x17
        /*005a*/ 	.short	(.L_19 - .L_18)
.L_18:
        /*005c*/ 	.word	0x00000000
        /*0060*/ 	.short	0x0000
        /*0062*/ 	.short	0x0000
        /*0064*/ 	.byte	0x00, 0xf0, 0x21, 0x00


	//----- nvinfo : EIATTR_SPARSE_MMA_MASK
	.align		4
.L_19:
        /*0068*/ 	.byte	0x03, 0x50
        /*006a*/ 	.short	0x0000


	//----- nvinfo : EIATTR_MAXREG_COUNT
	.align		4
        /*006c*/ 	.byte	0x03, 0x1b
        /*006e*/ 	.short	0x00ff


	//----- nvinfo : EIATTR_MERCURY_ISA_VERSION
	.align		4
        /*0070*/ 	.byte	0x03, 0x5f
        /*0072*/ 	.short	0x0101


	//----- nvinfo : EIATTR_VRC_CTA_INIT_COUNT
	.align		4
        /*0074*/ 	.byte	0x02, 0x4a
	.zero		1
	.zero		1


	//----- nvinfo : EIATTR_EXIT_INSTR_OFFSETS
	.align		4
        /*0078*/ 	.byte	0x04, 0x1c
        /*007a*/ 	.short	(.L_21 - .L_20)


	//   ....[0]....
.L_20:
        /*007c*/ 	.word	0x000000a0


	//   ....[1]....
        /*0080*/ 	.word	0x000000e0


	//   ....[2]....
        /*0084*/ 	.word	0x000007f0


	//   ....[3]....
        /*0088*/ 	.word	0x00000ab0


	//----- nvinfo : EIATTR_CRS_STACK_SIZE
	.align		4
.L_21:
        /*008c*/ 	.byte	0x04, 0x1e
        /*008e*/ 	.short	(.L_23 - .L_22)
.L_22:
        /*0090*/ 	.word	0x00000000


	//----- nvinfo : EIATTR_CBANK_PARAM_SIZE
	.align		4
.L_23:
        /*0094*/ 	.byte	0x03, 0x19
        /*0096*/ 	.short	0x0030


	//----- nvinfo : EIATTR_PARAM_CBANK
	.align		4
        /*0098*/ 	.byte	0x04, 0x0a
        /*009a*/ 	.short	(.L_25 - .L_24)
	.align		4
.L_24:
        /*009c*/ 	.word	index@(.nv.constant0._Z21bellman_ford_one_itermmmPlS_Pb)
        /*00a0*/ 	.short	0x0380
        /*00a2*/ 	.short	0x0030


	//----- nvinfo : EIATTR_SW_WAR
	.align		4
.L_25:
        /*00a4*/ 	.byte	0x04, 0x36
        /*00a6*/ 	.short	(.L_27 - .L_26)
.L_26:
        /*00a8*/ 	.word	0x00000008
.L_27:


//--------------------- .nv.callgraph             --------------------------
	.section	.nv.callgraph,"",@"SHT_CUDA_CALLGRAPH"
	.align	4
	.sectionentsize	8
	.align		4
        /*0000*/ 	.word	0x00000000
	.align		4
        /*0004*/ 	.word	0xffffffff
	.align		4
        /*0008*/ 	.word	0x00000000
	.align		4
        /*000c*/ 	.word	0xfffffffe
	.align		4
        /*0010*/ 	.word	0x00000000
	.align		4
        /*0014*/ 	.word	0xfffffffd
	.align		4
        /*0018*/ 	.word	0x00000000
	.align		4
        /*001c*/ 	.word	0xfffffffc


//--------------------- .text._Z21bellman_ford_one_itermmmPlS_Pb --------------------------
	.section	.text._Z21bellman_ford_one_itermmmPlS_Pb,"ax",@progbits
	.align	128
        .global         _Z21bellman_ford_one_itermmmPlS_Pb
        .type           _Z21bellman_ford_one_itermmmPlS_Pb,@function
        .size           _Z21bellman_ford_one_itermmmPlS_Pb,(.L_x_14 - _Z21bellman_ford_one_itermmmPlS_Pb)
        .other          _Z21bellman_ford_one_itermmmPlS_Pb,@"STO_CUDA_ENTRY STV_DEFAULT"
_Z21bellman_ford_one_itermmmPlS_Pb:
.text._Z21bellman_ford_one_itermmmPlS_Pb:
[----:B------:R-:W-:Y:S01]  /*0000*/  LDC R1, c[0x0][0x37c] ;  /* 0x0000df00ff017b82 */ /* 0x000fe20000000800 */
[----:B------:R-:W0:Y:S01]  /*0010*/  S2R R10, SR_CTAID.X ;  /* 0x00000000000a7919 */ /* 0x000e220000002500 */
[----:B------:R-:W0:Y:S01]  /*0020*/  LDCU UR4, c[0x0][0x360] ;  /* 0x00006c00ff0477ac */ /* 0x000e220008000800 */
[----:B------:R-:W0:Y:S01]  /*0030*/  S2R R11, SR_TID.X ;  /* 0x00000000000b7919 */ /* 0x000e220000002100 */
[----:B------:R-:W1:Y:S02]  /*0040*/  LDCU.64 UR6, c[0x0][0x388] ;  /* 0x00007100ff0677ac */ /* 0x000e640008000a00 */
[----:B-1----:R-:W-:Y:S02]  /*0050*/  IMAD.U32 R21, RZ, RZ, UR6 ;  /* 0x00000006ff157e24 */ /* 0x002fe4000f8e00ff */
[----:B------:R-:W-:Y:S02]  /*0060*/  IMAD.U32 R0, RZ, RZ, UR7 ;  /* 0x00000007ff007e24 */ /* 0x000fe4000f8e00ff */
[----:B0-----:R-:W-:-:S05]  /*0070*/  IMAD R10, R10, UR4, R11 ;  /* 0x000000040a0a7c24 */ /* 0x001fca000f8e020b */
[----:B------:R-:W-:-:S04]  /*0080*/  ISETP.GT.U32.AND P0, PT, R10, R21, PT ;  /* 0x000000150a00720c */ /* 0x000fc80003f04070 */
[----:B------:R-:W-:-:S13]  /*0090*/  ISETP.GT.U32.AND.EX P0, PT, RZ, R0, PT, P0 ;  /* 0x00000000ff00720c */ /* 0x000fda0003f04100 */
[----:B------:R-:W-:Y:S05]  /*00a0*/  @P0 EXIT ;  /* 0x000000000000094d */ /* 0x000fea0003800000 */
[----:B------:R-:W0:Y:S02]  /*00b0*/  LDCU.64 UR8, c[0x0][0x380] ;  /* 0x00007000ff0877ac */ /* 0x000e240008000a00 */
[----:B0-----:R-:W-:-:S04]  /*00c0*/  ISETP.NE.U32.AND P0, PT, RZ, UR8, PT ;  /* 0x00000008ff007c0c */ /* 0x001fc8000bf05070 */
[----:B------:R-:W-:-:S13]  /*00d0*/  ISETP.NE.AND.EX P0, PT, RZ, UR9, PT, P0 ;  /* 0x00000009ff007c0c */ /* 0x000fda000bf05300 */
[----:B------:R-:W-:Y:S05]  /*00e0*/  @!P0 EXIT ;  /* 0x000000000000894d */ /* 0x000fea0003800000 */
[----:B------:R-:W0:Y:S01]  /*00f0*/  LDCU.64 UR4, c[0x0][0x390] ;  /* 0x00007200ff0477ac */ /* 0x000e220008000a00 */
[----:B------:R-:W1:Y:S01]  /*0100*/  LDCU.64 UR10, c[0x0][0x3a0] ;  /* 0x00007400ff0a77ac */ /* 0x000e620008000a00 */
[----:B------:R-:W-:Y:S01]  /*0110*/  UISETP.GE.U32.AND UP0, UPT, UR8, 0x4, UPT ;  /* 0x000000040800788c */ /* 0x000fe2000bf06070 */
[----:B------:R-:W2:Y:S03]  /*0120*/  LDCU.64 UR12, c[0x0][0x358] ;  /* 0x00006b00ff0c77ac */ /* 0x000ea60008000a00 */
[----:B------:R-:W-:Y:S02]  /*0130*/  UISETP.GE.U32.AND.EX UP0, UPT, UR9, URZ, UPT, UP0 ;  /* 0x000000ff0900728c */ /* 0x000fe4000bf06100 */
[----:B------:R-:W-:Y:S01]  /*0140*/  ULOP3.LUT UR14, UR8, 0x3, URZ, 0xc0, !UPT ;  /* 0x00000003080e7892 */ /* 0x000fe2000f8ec0ff */
[----:B0-----:R-:W-:Y:S01]  /*0150*/  IADD3 R2, P0, PT, R10, UR4, RZ ;  /* 0x000000040a027c10 */ /* 0x001fe2000ff1e0ff */
[----:B------:R-:W-:Y:S01]  /*0160*/  UMOV UR6, URZ ;  /* 0x000000ff00067c82 */ /* 0x000fe20008000000 */
[----:B------:R-:W-:-:S03]  /*0170*/  UMOV UR4, URZ ;  /* 0x000000ff00047c82 */ /* 0x000fc60008000000 */
[----:B------:R-:W-:Y:S01]  /*0180*/  IMAD.X R3, RZ, RZ, UR5, P0 ;  /* 0x00000005ff037e24 */ /* 0x000fe200080e06ff */
[----:B-1----:R-:W-:Y:S01]  /*0190*/  LEA R8, P0, R2, UR10, 0x3 ;  /* 0x0000000a02087c11 */ /* 0x002fe2000f8018ff */
[----:B------:R-:W-:-:S03]  /*01a0*/  UMOV UR5, URZ ;  /* 0x000000ff00057c82 */ /* 0x000fc60008000000 */
[----:B------:R-:W-:Y:S01]  /*01b0*/  LEA.HI.X R9, R2, UR11, R3, 0x3, P0 ;  /* 0x0000000b02097c11 */ /* 0x000fe200080f1c03 */
[----:B--2---:R-:W-:Y:S08]  /*01c0*/  BRA.U !UP0, `(.L_x_0) ;  /* 0x0000000508807547 */ /* 0x004ff0000b800000 */
[----:B------:R-:W0:Y:S01]  /*01d0*/  LDCU.64 UR16, c[0x0][0x398] ;  /* 0x00007300ff1077ac */ /* 0x000e220008000a00 */
[----:B------:R-:W1:Y:S01]  /*01e0*/  LDC.64 R6, c[0x0][0x388] ;  /* 0x0000e200ff067b82 */ /* 0x000e620000000a00 */
[C---:B------:R-:W-:Y:S01]  /*01f0*/  SHF.L.U64.HI R20, R21.reuse, 0x5, R0 ;  /* 0x0000000515147819 */ /* 0x040fe20000010200 */
[----:B------:R-:W-:Y:S01]  /*0200*/  IMAD.SHL.U32 R23, R21, 0x20, RZ ;  /* 0x0000002015177824 */ /* 0x000fe200078e00ff */
[----:B------:R-:W2:Y:S01]  /*0210*/  LDCU UR5, c[0x0][0x384] ;  /* 0x00007080ff0577ac */ /* 0x000ea20008000800 */
[----:B------:R-:W-:Y:S02]  /*0220*/  UIADD3 UR7, UP0, UPT, UR10, 0x10, URZ ;  /* 0x000000100a077890 */ /* 0x000fe4000ff1e0ff */
[----:B------:R-:W-:Y:S02]  /*0230*/  ULOP3.LUT UR4, UR8, 0xfffffffc, URZ, 0xc0, !UPT ;  /* 0xfffffffc08047892 */ /* 0x000fe4000f8ec0ff */
[----:B------:R-:W-:Y:S02]  /*0240*/  UIADD3.X UR8, UPT, UPT, URZ, UR11, URZ, UP0, !UPT ;  /* 0x0000000bff087290 */ /* 0x000fe400087fe4ff */
[----:B------:R-:W-:-:S03]  /*0250*/  IMAD.U32 R14, RZ, RZ, UR7 ;  /* 0x00000007ff0e7e24 */ /* 0x000fc6000f8e00ff */
[----:B------:R-:W-:Y:S01]  /*0260*/  UMOV UR7, UR4 ;  /* 0x0000000400077c82 */ /* 0x000fe20008000000 */
[----:B0-----:R-:W-:Y:S01]  /*0270*/  LEA R12, P0, R10, UR16, 0x3 ;  /* 0x000000100a0c7c11 */ /* 0x001fe2000f8018ff */
[----:B------:R-:W-:-:S03]  /*0280*/  IMAD.U32 R15, RZ, RZ, UR8 ;  /* 0x00000008ff0f7e24 */ /* 0x000fc6000f8e00ff */
[----:B------:R-:W-:Y:S01]  /*0290*/  LEA.HI.X R13, R10, UR17, RZ, 0x3, P0 ;  /* 0x000000110a0d7c11 */ /* 0x000fe200080f1cff */
[----:B--2---:R-:W-:-:S08]  /*02a0*/  UMOV UR8, UR5 ;  /* 0x0000000500087c82 */ /* 0x004fd00008000000 */
.L_x_9:
[----:B-1----:R-:W2:Y:S01]  /*02b0*/  LDG.E.64 R4, desc[UR12][R12.64] ;  /* 0x0000000c0c047981 */ /* 0x002ea2000c1e1b00 */
[----:B------:R-:W-:Y:S01]  /*02c0*/  UIADD3 UR7, UP0, UPT, UR7, -0x4, URZ ;  /* 0xfffffffc07077890 */ /* 0x000fe2000ff1e0ff */
[----:B-1----:R-:W-:Y:S01]  /*02d0*/  IMAD.MOV.U32 R21, RZ, RZ, R6 ;  /* 0x000000ffff157224 */ /* 0x002fe200078e0006 */
[----:B------:R-:W-:Y:S01]  /*02e0*/  BSSY.RECONVERGENT B0, `(.L_x_1) ;  /* 0x0000014000007945 */ /* 0x000fe20003800200 */
[----:B------:R-:W-:Y:S01]  /*02f0*/  IMAD.MOV.U32 R0, RZ, RZ, R7 ;  /* 0x000000ffff007224 */ /* 0x000fe200078e0007 */
[----:B------:R-:W-:Y:S02]  /*0300*/  UIADD3.X UR8, UPT, UPT, UR8, -0x1, URZ, UP0, !UPT ;  /* 0xffffffff08087890 */ /* 0x000fe400087fe4ff */
[----:B------:R-:W-:Y:S01]  /*0310*/  UISETP.NE.U32.AND UP0, UPT, UR7, URZ, UPT ;  /* 0x000000ff0700728c */ /* 0x000fe2000bf05070 */
[----:B------:R-:W-:-:S03]  /*0320*/  LEA R2, P1, R21, R12, 0x3 ;  /* 0x0000000c15027211 */ /* 0x000fc600078218ff */
[----:B------:R-:W-:Y:S01]  /*0330*/  UISETP.NE.AND.EX UP0, UPT, UR8, URZ, UPT, UP0 ;  /* 0x000000ff0800728c */ /* 0x000fe2000bf05300 */
[----:B------:R-:W-:Y:S02]  /*0340*/  LEA.HI.X R3, R21, R13, R0, 0x3, P1 ;  /* 0x0000000d15037211 */ /* 0x000fe400008f1c00 */
[----:B--2---:R-:W-:-:S04]  /*0350*/  ISETP.GE.U32.AND P0, PT, R4, 0x1, PT ;  /* 0x000000010400780c */ /* 0x004fc80003f06070 */
[----:B------:R-:W-:-:S13]  /*0360*/  ISETP.GE.AND.EX P0, PT, R5, RZ, PT, P0 ;  /* 0x000000ff0500720c */ /* 0x000fda0003f06300 */
[----:B------:R-:W-:Y:S05]  /*0370*/  @!P0 BRA `(.L_x_2) ;  /* 0x0000000000288947 */ /* 0x000fea0003800000 */
[----:B------:R-:W2:Y:S04]  /*0380*/  LDG.E.64 R18, desc[UR12][R14.64+-0x10] ;  /* 0xfffff00c0e127981 */ /* 0x000ea8000c1e1b00 */
[----:B------:R-:W3:Y:S01]  /*0390*/  LDG.E.64 R16, desc[UR12][R8.64] ;  /* 0x0000000c08107981 */ /* 0x000ee2000c1e1b00 */
[----:B--2---:R-:W-:Y:S01]  /*03a0*/  IADD3 R4, P0, PT, R4, R18, RZ ;  /* 0x0000001204047210 */ /* 0x004fe20007f1e0ff */
[----:B------:R-:W-:-:S04]  /*03b0*/  IMAD.MOV.U32 R18, RZ, RZ, 0x1 ;  /* 0x00000001ff127424 */ /* 0x000fc800078e00ff */
[----:B------:R-:W-:Y:S01]  /*03c0*/  IMAD.X R5, R5, 0x1, R19, P0 ;  /* 0x0000000105057824 */ /* 0x000fe200000e0613 */
[----:B---3--:R-:W-:-:S04]  /*03d0*/  ISETP.GE.U32.AND P0, PT, R4, R16, PT ;  /* 0x000000100400720c */ /* 0x008fc80003f06070 */
[----:B------:R-:W-:-:S13]  /*03e0*/  ISETP.GE.AND.EX P0, PT, R5, R17, PT, P0 ;  /* 0x000000110500720c */ /* 0x000fda0003f06300 */
[----:B------:R-:W0:Y:S01]  /*03f0*/  @!P0 LDC.64 R16, c[0x0][0x3a8] ;  /* 0x0000ea00ff108b82 */ /* 0x000e220000000a00 */
[----:B------:R1:W-:Y:S04]  /*0400*/  @!P0 STG.E.64 desc[UR12][R8.64], R4 ;  /* 0x0000000408008986 */ /* 0x0003e8000c101b0c */
[----:B0-----:R1:W-:Y:S02]  /*0410*/  @!P0 STG.E.U8 desc[UR12][R16.64], R18 ;  /* 0x0000001210008986 */ /* 0x0013e4000c10110c */
.L_x_2:
[----:B------:R-:W-:Y:S05]  /*0420*/  BSYNC.RECONVERGENT B0 ;  /* 0x0000000000007941 */ /* 0x000fea0003800200 */
.L_x_1:
[----:B------:R-:W2:Y:S01]  /*0430*/  LDG.E.64 R2, desc[UR12][R2.64] ;  /* 0x0000000c02027981 */ /* 0x000ea2000c1e1b00 */
[C---:B-1----:R-:W-:Y:S01]  /*0440*/  LEA R4, P1, R21.reuse, R12, 0x4 ;  /* 0x0000000c15047211 */ /* 0x042fe200078220ff */
[----:B------:R-:W-:Y:S03]  /*0450*/  BSSY.RECONVERGENT B0, `(.L_x_3) ;  /* 0x000000f000007945 */ /* 0x000fe60003800200 */
[----:B------:R-:W-:Y:S02]  /*0460*/  LEA.HI.X R5, R21, R13, R0, 0x4, P1 ;  /* 0x0000000d15057211 */ /* 0x000fe400008f2400 */
[----:B--2---:R-:W-:-:S04]  /*0470*/  ISETP.GE.U32.AND P0, PT, R2, 0x1, PT ;  /* 0x000000010200780c */ /* 0x004fc80003f06070 */
[----:B------:R-:W-:-:S13]  /*0480*/  ISETP.GE.AND.EX P0, PT, R3, RZ, PT, P0 ;  /* 0x000000ff0300720c */ /* 0x000fda0003f06300 */
[----:B------:R-:W-:Y:S05]  /*0490*/  @!P0 BRA `(.L_x_4) ;  /* 0x0000000000288947 */ /* 0x000fea0003800000 */
[----:B------:R-:W2:Y:S04]  /*04a0*/  LDG.E.64 R16, desc[UR12][R14.64+-0x8] ;  /* 0xfffff80c0e107981 */ /* 0x000ea8000c1e1b00 */
[----:B------:R-:W3:Y:S01]  /*04b0*/  LDG.E.64 R18, desc[UR12][R8.64] ;  /* 0x0000000c08127981 */ /* 0x000ee2000c1e1b00 */
[----:B--2---:R-:W-:-:S05]  /*04c0*/  IADD3 R2, P0, PT, R2, R16, RZ ;  /* 0x0000001002027210 */ /* 0x004fca0007f1e0ff */
[----:B------:R-:W-:Y:S01]  /*04d0*/  IMAD.X R3, R3, 0x1, R17, P0 ;  /* 0x0000000103037824 */ /* 0x000fe200000e0611 */
[----:B---3--:R-:W-:Y:S01]  /*04e0*/  ISETP.GE.U32.AND P0, PT, R2, R18, PT ;  /* 0x000000120200720c */ /* 0x008fe20003f06070 */
[----:B------:R-:W-:-:S03]  /*04f0*/  IMAD.MOV.U32 R18, RZ, RZ, 0x1 ;  /* 0x00000001ff127424 */ /* 0x000fc600078e00ff */
[----:B------:R-:W-:-:S13]  /*0500*/  ISETP.GE.AND.EX P0, PT, R3, R19, PT, P0 ;  /* 0x000000130300720c */ /* 0x000fda0003f06300 */
[----:B------:R-:W0:Y:S01]  /*0510*/  @!P0 LDC.64 R16, c[0x0][0x3a8] ;  /* 0x0000ea00ff108b82 */ /* 0x000e220000000a00 */
[----:B------:R1:W-:Y:S04]  /*0520*/  @!P0 STG.E.64 desc[UR12][R8.64], R2 ;  /* 0x0000000208008986 */ /* 0x0003e8000c101b0c */
[----:B0-----:R1:W-:Y:S02]  /*0530*/  @!P0 STG.E.U8 desc[UR12][R16.64], R18 ;  /* 0x0000001210008986 */ /* 0x0013e4000c10110c */
.L_x_4:
[----:B------:R-:W-:Y:S05]  /*0540*/  BSYNC.RECONVERGENT B0 ;  /* 0x0000000000007941 */ /* 0x000fea0003800200 */
.L_x_3:
[----:B------:R-:W2:Y:S01]  /*0550*/  LDG.E.64 R4, desc[UR12][R4.64] ;  /* 0x0000000c04047981 */ /* 0x000ea2000c1e1b00 */
[----:B-1----:R-:W-:Y:S01]  /*0560*/  IMAD.WIDE.U32 R2, R21, 0x18, R12 ;  /* 0x0000001815027825 */ /* 0x002fe200078e000c */
[----:B------:R-:W-:Y:S03]  /*0570*/  BSSY.RECONVERGENT B0, `(.L_x_5) ;  /* 0x0000010000007945 */ /* 0x000fe60003800200 */
[----:B------:R-:W-:-:S04]  /*0580*/  IMAD R17, R0, 0x18, RZ ;  /* 0x0000001800117824 */ /* 0x000fc800078e02ff */
[----:B------:R-:W-:Y:S01]  /*0590*/  IMAD.IADD R3, R3, 0x1, R17 ;  /* 0x0000000103037824 */ /* 0x000fe200078e0211 */
        /* <DEDUP_REMOVED lines=13> */
.L_x_6:
[----:B------:R-:W-:Y:S05]  /*0670*/  BSYNC.RECONVERGENT B0 ;  /* 0x0000000000007941 */ /* 0x000fea0003800200 */
.L_x_5:
[----:B-1----:R-:W2:Y:S01]  /*0680*/  LDG.E.64 R16, desc[UR12][R2.64] ;  /* 0x0000000c02107981 */ /* 0x002ea2000c1e1b00 */
[----:B------:R-:W-:Y:S01]  /*0690*/  BSSY.RECONVERGENT B0, `(.L_x_7) ;  /* 0x000000e000007945 */ /* 0x000fe20003800200 */
        /* <DEDUP_REMOVED lines=13> */
.L_x_8:
[----:B------:R-:W-:Y:S05]  /*0770*/  BSYNC.RECONVERGENT B0 ;  /* 0x0000000000007941 */ /* 0x000fea0003800200 */
.L_x_7:
[----:B------:R-:W-:Y:S02]  /*0780*/  IADD3 R12, P0, PT, R12, R23, RZ ;  /* 0x000000170c0c7210 */ /* 0x000fe40007f1e0ff */
[----:B------:R-:W-:-:S03]  /*0790*/  IADD3 R14, P1, PT, R14, 0x20, RZ ;  /* 0x000000200e0e7810 */ /* 0x000fc60007f3e0ff */
[----:B------:R-:W-:Y:S02]  /*07a0*/  IMAD.X R13, R13, 0x1, R20, P0 ;  /* 0x000000010d0d7824 */ /* 0x000fe400000e0614 */
[----:B------:R-:W-:Y:S01]  /*07b0*/  IMAD.X R15, RZ, RZ, R15, P1 ;  /* 0x000000ffff0f7224 */ /* 0x000fe200008e060f */
[----:B------:R-:W-:Y:S07]  /*07c0*/  BRA.U UP0, `(.L_x_9) ;  /* 0xfffffff900b87547 */ /* 0x000fee000b83ffff */
.L_x_0:
[----:B------:R-:W-:-:S04]  /*07d0*/  ISETP.NE.U32.AND P0, PT, RZ, UR14, PT ;  /* 0x0000000eff007c0c */ /* 0x000fc8000bf05070 */
[----:B------:R-:W-:-:S13]  /*07e0*/  ISETP.NE.AND.EX P0, PT, RZ, UR6, PT, P0 ;  /* 0x00000006ff007c0c */ /* 0x000fda000bf05300 */
[----:B------:R-:W-:Y:S05]  /*07f0*/  @!P0 EXIT ;  /* 0x000000000000894d */ /* 0x000fea0003800000 */
[----:B------:R-:W0:Y:S01]  /*0800*/  LDCU.64 UR10, c[0x0][0x398] ;  /* 0x00007300ff0a77ac */ /* 0x000e220008000a00 */
[C---:B-1----:R-:W-:Y:S02]  /*0810*/  IMAD R3, R21.reuse, UR5, RZ ;  /* 0x0000000515037c24 */ /* 0x042fe4000f8e02ff */
[----:B------:R-:W-:Y:S01]  /*0820*/  IMAD.MOV.U32 R11, RZ, RZ, RZ ;  /* 0x000000ffff0b7224 */ /* 0x000fe200078e00ff */
[----:B------:R-:W1:Y:S01]  /*0830*/  LDCU.64 UR8, c[0x0][0x3a0] ;  /* 0x00007400ff0877ac */ /* 0x000e620008000a00 */
[----:B------:R-:W-:Y:S01]  /*0840*/  IMAD R3, R0, UR4, R3 ;  /* 0x0000000400037c24 */ /* 0x000fe2000f8e0203 */
[C---:B------:R-:W-:Y:S01]  /*0850*/  SHF.L.U64.HI R0, R21.reuse, 0x3, R0 ;  /* 0x0000000315007819 */ /* 0x040fe20000010200 */
[----:B------:R-:W-:-:S04]  /*0860*/  IMAD.WIDE.U32 R10, R21, UR4, R10 ;  /* 0x00000004150a7c25 */ /* 0x000fc8000f8e000a */
[----:B------:R-:W-:Y:S02]  /*0870*/  IMAD.IADD R13, R11, 0x1, R3 ;  /* 0x000000010b0d7824 */ /* 0x000fe400078e0203 */
[----:B------:R-:W-:Y:S01]  /*0880*/  IMAD.SHL.U32 R21, R21, 0x8, RZ ;  /* 0x0000000815157824 */ /* 0x000fe200078e00ff */
[----:B0-----:R-:W-:Y:S01]  /*0890*/  LEA R12, P0, R10, UR10, 0x3 ;  /* 0x0000000a0a0c7c11 */ /* 0x001fe2000f8018ff */
[----:B-1----:R-:W-:-:S03]  /*08a0*/  ULEA UR7, UP0, UR4, UR8, 0x3 ;  /* 0x0000000804077291 */ /* 0x002fc6000f8018ff */
[----:B------:R-:W-:Y:S01]  /*08b0*/  LEA.HI.X R13, R10, UR11, R13, 0x3, P0 ;  /* 0x0000000b0a0d7c11 */ /* 0x000fe200080f1c0d */
[----:B------:R-:W-:-:S12]  /*08c0*/  ULEA.HI.X UR8, UR4, UR9, UR5, 0x3, UP0 ;  /* 0x0000000904087291 */ /* 0x000fd800080f1c05 */
.L_x_12:
[----:B------:R-:W-:Y:S02]  /*08d0*/  IMAD.MOV.U32 R2, RZ, RZ, R12 ;  /* 0x000000ffff027224 */ /* 0x000fe400078e000c */
[----:B-1----:R-:W-:-:S05]  /*08e0*/  IMAD.MOV.U32 R3, RZ, RZ, R13 ;  /* 0x000000ffff037224 */ /* 0x002fca00078e000d */
[----:B------:R-:W2:Y:S01]  /*08f0*/  LDG.E.64 R6, desc[UR12][R2.64] ;  /* 0x0000000c02067981 */ /* 0x000ea2000c1e1b00 */
[----:B------:R-:W-:Y:S01]  /*0900*/  UIADD3 UR14, UP0, UPT, UR14, -0x1, URZ ;  /* 0xffffffff0e0e7890 */ /* 0x000fe2000ff1e0ff */
[----:B------:R-:W-:Y:S03]  /*0910*/  BSSY.RECONVERGENT B0, `(.L_x_10) ;  /* 0x0000014000007945 */ /* 0x000fe60003800200 */
[----:B------:R-:W-:Y:S02]  /*0920*/  UIADD3.X UR6, UPT, UPT, UR6, -0x1, URZ, UP0, !UPT ;  /* 0xffffffff06067890 */ /* 0x000fe400087fe4ff */
[----:B------:R-:W-:-:S04]  /*0930*/  UISETP.NE.U32.AND UP0, UPT, UR14, URZ, UPT ;  /* 0x000000ff0e00728c */ /* 0x000fc8000bf05070 */
[----:B------:R-:W-:Y:S01]  /*0940*/  UISETP.NE.AND.EX UP0, UPT, UR6, URZ, UPT, UP0 ;  /* 0x000000ff0600728c */ /* 0x000fe2000bf05300 */
[----:B--2---:R-:W-:-:S04]  /*0950*/  ISETP.GE.U32.AND P0, PT, R6, 0x1, PT ;  /* 0x000000010600780c */ /* 0x004fc80003f06070 */
[----:B------:R-:W-:-:S13]  /*0960*/  ISETP.GE.AND.EX P0, PT, R7, RZ, PT, P0 ;  /* 0x000000ff0700720c */ /* 0x000fda0003f06300 */
[----:B------:R-:W-:Y:S05]  /*0970*/  @!P0 BRA `(.L_x_11) ;  /* 0x0000000000348947 */ /* 0x000fea0003800000 */
[----:B------:R-:W-:Y:S01]  /*0980*/  IMAD.U32 R2, RZ, RZ, UR7 ;  /* 0x00000007ff027e24 */ /* 0x000fe2000f8e00ff */
[----:B------:R-:W2:Y:S01]  /*0990*/  LDG.E.64 R4, desc[UR12][R8.64] ;  /* 0x0000000c08047981 */ /* 0x000ea2000c1e1b00 */
[----:B------:R-:W-:-:S06]  /*09a0*/  IMAD.U32 R3, RZ, RZ, UR8 ;  /* 0x00000008ff037e24 */ /* 0x000fcc000f8e00ff */
[----:B------:R-:W3:Y:S01]  /*09b0*/  LDG.E.64 R2, desc[UR12][R2.64] ;  /* 0x0000000c02027981 */ /* 0x000ee2000c1e1b00 */
[----:B------:R-:W-:Y:S01]  /*09c0*/  IMAD.MOV.U32 R10, RZ, RZ, 0x1 ;  /* 0x00000001ff0a7424 */ /* 0x000fe200078e00ff */
[----:B---3--:R-:W-:-:S05]  /*09d0*/  IADD3 R6, P0, PT, R6, R2, RZ ;  /* 0x0000000206067210 */ /* 0x008fca0007f1e0ff */
[----:B------:R-:W-:Y:S01]  /*09e0*/  IMAD.X R7, R7, 0x1, R3, P0 ;  /* 0x0000000107077824 */ /* 0x000fe200000e0603 */
[----:B--2---:R-:W-:-:S04]  /*09f0*/  ISETP.GE.U32.AND P0, PT, R6, R4, PT ;  /* 0x000000040600720c */ /* 0x004fc80003f06070 */
[----:B------:R-:W-:-:S13]  /*0a00*/  ISETP.GE.AND.EX P0, PT, R7, R5, PT, P0 ;  /* 0x000000050700720c */ /* 0x000fda0003f06300 */
[----:B------:R-:W0:Y:S01]  /*0a10*/  @!P0 LDC.64 R4, c[0x0][0x3a8] ;  /* 0x0000ea00ff048b82 */ /* 0x000e220000000a00 */
[----:B------:R-:W-:Y:S01]  /*0a20*/  @!P0 PRMT R3, R10, 0x7610, R3 ;  /* 0x000076100a038816 */ /* 0x000fe20000000003 */
[----:B------:R1:W-:Y:S04]  /*0a30*/  @!P0 STG.E.64 desc[UR12][R8.64], R6 ;  /* 0x0000000608008986 */ /* 0x0003e8000c101b0c */
[----:B0-----:R1:W-:Y:S02]  /*0a40*/  @!P0 STG.E.U8 desc[UR12][R4.64], R3 ;  /* 0x0000000304008986 */ /* 0x0013e4000c10110c */
.L_x_11:
[----:B------:R-:W-:Y:S05]  /*0a50*/  BSYNC.RECONVERGENT B0 ;  /* 0x0000000000007941 */ /* 0x000fea0003800200 */
.L_x_10:
[----:B------:R-:W-:Y:S01]  /*0a60*/  IADD3 R12, P0, PT, R12, R21, RZ ;  /* 0x000000150c0c7210 */ /* 0x000fe20007f1e0ff */
[----:B------:R-:W-:-:S04]  /*0a70*/  UIADD3 UR7, UP1, UPT, UR7, 0x8, URZ ;  /* 0x0000000807077890 */ /* 0x000fc8000ff3e0ff */
[----:B------:R-:W-:Y:S01]  /*0a80*/  IMAD.X R13, R13, 0x1, R0, P0 ;  /* 0x000000010d0d7824 */ /* 0x000fe200000e0600 */
[----:B------:R-:W-:Y:S01]  /*0a90*/  UIADD3.X UR8, UPT, UPT, URZ, UR8, URZ, UP1, !UPT ;  /* 0x00000008ff087290 */ /* 0x000fe20008ffe4ff */
[----:B------:R-:W-:Y:S11]  /*0aa0*/  BRA.U UP0, `(.L_x_12) ;  /* 0xfffffffd00887547 */ /* 0x000ff6000b83ffff */
[----:B------:R-:W-:Y:S05]  /*0ab0*/  EXIT ;  /* 0x000000000000794d */ /* 0x000fea0003800000 */
.L_x_13:
[----:B------:R-:W-:-:S00]  /*0ac0*/  BRA `(.L_x_13) ;  /* 0xfffffffc00fc7947 */ /* 0x000fc0000383ffff */
[----:B------:R-:W-:-:S00]  /*0ad0*/  NOP ;  /* 0x0000000000007918 */ /* 0x000fc00000000000 */
        /* <DEDUP_REMOVED lines=10> */
.L_x_14:


//--------------------- .nv.shared.reserved.0     --------------------------
	.section	.nv.shared.reserved.0,"aw",@nobits
	.weak		__nv_reservedSMEM_offset_0_alias
	.size		__nv_reservedSMEM_offset_0_alias, 0, 64
	.other		__nv_reservedSMEM_offset_0_alias,@"STO_CUDA_RESERVED_SHARED STV_DEFAULT"
__nv_reservedSMEM_offset_0_alias:
	.zero		0
	.zero		64


//--------------------- .nv.constant0._Z21bellman_ford_one_itermmmPlS_Pb --------------------------
	.section	.nv.constant0._Z21bellman_ford_one_itermmmPlS_Pb,"a",@progbits
	.sectionflags	@""
	.align	4
.nv.constant0._Z21bellman_ford_one_itermmmPlS_Pb:
	.zero		944


//--------------------- SYMBOLS --------------------------

	.type		.nv.reservedSmem.offset0,@object
	.size		.nv.reservedSmem.offset0,0x4
